	.headerflags	@"EF_CUDA_TEXMODE_UNIFIED EF_CUDA_64BIT_ADDRESS EF_CUDA_ACCELERATORS EF_CUDA_SM90 EF_CUDA_VIRTUAL_SM(EF_CUDA_SM90)"
	.elftype	@"ET_EXEC"


//--------------------- .nv.info                  --------------------------
	.section	.nv.info,"",@"SHT_CUDA_INFO"
	.align	4


	//----- nvinfo : EIATTR_REGCOUNT
	.align		4
        /*0000*/ 	.byte	0x04, 0x2f
        /*0002*/ 	.short	(.L_3 - .L_2)
	.align		4
.L_2:
        /*0004*/ 	.word	index@(triton_poi_fused__native_batch_norm_legit_no_training_convolution_relu_13)
        /*0008*/ 	.word	0x0000001a


	//----- nvinfo : EIATTR_MIN_STACK_SIZE
	.align		4
.L_3:
        /*000c*/ 	.byte	0x04, 0x12
        /*000e*/ 	.short	(.L_5 - .L_4)
	.align		4
.L_4:
        /*0010*/ 	.word	index@(triton_poi_fused__native_batch_norm_legit_no_training_convolution_relu_13)
        /*0014*/ 	.word	0x00000000


	//----- nvinfo : EIATTR_FRAME_SIZE
	.align		4
.L_5:
        /*0018*/ 	.byte	0x04, 0x11
        /*001a*/ 	.short	(.L_7 - .L_6)
	.align		4
.L_6:
        /*001c*/ 	.word	index@(triton_poi_fused__native_batch_norm_legit_no_training_convolution_relu_13)
        /*0020*/ 	.word	0x00000000


	//----- nvinfo : EIATTR_MIN_STACK_SIZE
	.align		4
.L_7:
        /*0024*/ 	.byte	0x04, 0x12
        /*0026*/ 	.short	(.L_9 - .L_8)
	.align		4
.L_8:
        /*0028*/ 	.word	index@(triton_poi_fused__native_batch_norm_legit_no_training_convolution_relu_13)
        /*002c*/ 	.word	0x00000000
.L_9:


//--------------------- .nv.info.triton_poi_fused__native_batch_norm_legit_no_training_convolution_relu_13 --------------------------
	.section	.nv.info.triton_poi_fused__native_batch_norm_legit_no_training_convolution_relu_13,"",@"SHT_CUDA_INFO"
	.sectionflags	@""
	.align	4


	//----- nvinfo : EIATTR_CUDA_API_VERSION
	.align		4
        /*0000*/ 	.byte	0x04, 0x37
        /*0002*/ 	.short	(.L_11 - .L_10)
.L_10:
        /*0004*/ 	.word	0x0000007c


	//----- nvinfo : EIATTR_KPARAM_INFO
	.align		4
.L_11:
        /*0008*/ 	.byte	0x04, 0x17
        /*000a*/ 	.short	(.L_13 - .L_12)
.L_12:
        /*000c*/ 	.word	0x00000000
        /*0010*/ 	.short	0x0007
        /*0012*/ 	.short	0x0038
        /*0014*/ 	.byte	0x00, 0xf0, 0x11, 0x00


	//----- nvinfo : EIATTR_KPARAM_INFO
	.align		4
.L_13:
        /*0018*/ 	.byte	0x04, 0x17
        /*001a*/ 	.short	(.L_15 - .L_14)
.L_14:
        /*001c*/ 	.word	0x00000000
        /*0020*/ 	.short	0x0006
        /*0022*/ 	.short	0x0030
        /*0024*/ 	.byte	0x00, 0xf4, 0x21, 0x00


	//----- nvinfo : EIATTR_KPARAM_INFO
	.align		4
.L_15:
        /*0028*/ 	.byte	0x04, 0x17
        /*002a*/ 	.short	(.L_17 - .L_16)
.L_16:
        /*002c*/ 	.word	0x00000000
        /*0030*/ 	.short	0x0005
        /*0032*/ 	.short	0x0028
        /*0034*/ 	.byte	0x00, 0xf4, 0x21, 0x00


	//----- nvinfo : EIATTR_KPARAM_INFO
	.align		4
.L_17:
        /*0038*/ 	.byte	0x04, 0x17
        /*003a*/ 	.short	(.L_19 - .L_18)
.L_18:
        /*003c*/ 	.word	0x00000000
        /*0040*/ 	.short	0x0004
        /*0042*/ 	.short	0x0020
        /*0044*/ 	.byte	0x00, 0xf4, 0x21, 0x00


	//----- nvinfo : EIATTR_KPARAM_INFO
	.align		4
.L_19:
        /*0048*/ 	.byte	0x04, 0x17
        /*004a*/ 	.short	(.L_21 - .L_20)
.L_20:
        /*004c*/ 	.word	0x00000000
        /*0050*/ 	.short	0x0003
        /*0052*/ 	.short	0x0018
        /*0054*/ 	.byte	0x00, 0xf4, 0x21, 0x00


	//----- nvinfo : EIATTR_KPARAM_INFO
	.align		4
.L_21:
        /*0058*/ 	.byte	0x04, 0x17
        /*005a*/ 	.short	(.L_23 - .L_22)
.L_22:
        /*005c*/ 	.word	0x00000000
        /*0060*/ 	.short	0x0002
        /*0062*/ 	.short	0x0010
        /*0064*/ 	.byte	0x00, 0xf4, 0x21, 0x00


	//----- nvinfo : EIATTR_KPARAM_INFO
	.align		4
.L_23:
        /*0068*/ 	.byte	0x04, 0x17
        /*006a*/ 	.short	(.L_25 - .L_24)
.L_24:
        /*006c*/ 	.word	0x00000000
        /*0070*/ 	.short	0x0001
        /*0072*/ 	.short	0x0008
        /*0074*/ 	.byte	0x00, 0xf4, 0x21, 0x00


	//----- nvinfo : EIATTR_KPARAM_INFO
	.align		4
.L_25:
        /*0078*/ 	.byte	0x04, 0x17
        /*007a*/ 	.short	(.L_27 - .L_26)
.L_26:
        /*007c*/ 	.word	0x00000000
        /*0080*/ 	.short	0x0000
        /*0082*/ 	.short	0x0000
        /*0084*/ 	.byte	0x00, 0xf4, 0x21, 0x00


	//----- nvinfo : EIATTR_SPARSE_MMA_MASK
	.align		4
.L_27:
        /*0088*/ 	.byte	0x03, 0x50
        /*008a*/ 	.short	0x0000


	//----- nvinfo : EIATTR_MAXREG_COUNT
	.align		4
        /*008c*/ 	.byte	0x03, 0x1b
        /*008e*/ 	.short	0x00ff


	//----- nvinfo : EIATTR_EXIT_INSTR_OFFSETS
	.align		4
        /*0090*/ 	.byte	0x04, 0x1c
        /*0092*/ 	.short	(.L_29 - .L_28)


	//   ....[0]....
.L_28:
        /*0094*/ 	.word	0x00000520


	//   ....[1]....
        /*0098*/ 	.word	0x00000540


	//----- nvinfo : EIATTR_REQNTID
	.align		4
.L_29:
        /*009c*/ 	.byte	0x04, 0x10
        /*009e*/ 	.short	(.L_31 - .L_30)
.L_30:
        /*00a0*/ 	.word	0x00000080
        /*00a4*/ 	.word	0x00000001
        /*00a8*/ 	.word	0x00000001


	//----- nvinfo : EIATTR_CBANK_PARAM_SIZE
	.align		4
.L_31:
        /*00ac*/ 	.byte	0x03, 0x19
        /*00ae*/ 	.short	0x003c


	//----- nvinfo : EIATTR_PARAM_CBANK
	.align		4
        /*00b0*/ 	.byte	0x04, 0x0a
        /*00b2*/ 	.short	(.L_33 - .L_32)
	.align		4
.L_32:
        /*00b4*/ 	.word	index@(.nv.constant0.triton_poi_fused__native_batch_norm_legit_no_training_convolution_relu_13)
        /*00b8*/ 	.short	0x0210
        /*00ba*/ 	.short	0x003c


	//----- nvinfo : EIATTR_SW_WAR
	.align		4
.L_33:
        /*00bc*/ 	.byte	0x04, 0x36
        /*00be*/ 	.short	(.L_35 - .L_34)
.L_34:
        /*00c0*/ 	.word	0x00000008
.L_35:


//--------------------- .nv.callgraph             --------------------------
	.section	.nv.callgraph,"",@"SHT_CUDA_CALLGRAPH"
	.align	4
	.sectionentsize	8
	.align		4
        /*0000*/ 	.word	0x00000000
	.align		4
        /*0004*/ 	.word	0xffffffff
	.align		4
        /*0008*/ 	.word	0x00000000
	.align		4
        /*000c*/ 	.word	0xfffffffe
	.align		4
        /*0010*/ 	.word	0x00000000
	.align		4
        /*0014*/ 	.word	0xfffffffd
	.align		4
        /*0018*/ 	.word	0x00000000
	.align		4
        /*001c*/ 	.word	0xfffffffc


//--------------------- .nv.constant4             --------------------------
	.section	.nv.constant4,"a",@progbits
	.align	8
	.align		8
.nv.constant4:
        /*0000*/ 	.dword	_$_str
	.align		8
        /*0008*/ 	.dword	_$_str_$_2


//--------------------- .text.triton_poi_fused__native_batch_norm_legit_no_training_convolution_relu_13 --------------------------
	.section	.text.triton_poi_fused__native_batch_norm_legit_no_training_convolution_relu_13,"ax",@progbits
	.align	128
        .global         triton_poi_fused__native_batch_norm_legit_no_training_convolution_relu_13
        .type           triton_poi_fused__native_batch_norm_legit_no_training_convolution_relu_13,@function
        .size           triton_poi_fused__native_batch_norm_legit_no_training_convolution_relu_13,(.L_x_1 - triton_poi_fused__native_batch_norm_legit_no_training_convolution_relu_13)
        .other          triton_poi_fused__native_batch_norm_legit_no_training_convolution_relu_13,@"STO_CUDA_ENTRY STV_DEFAULT"
triton_poi_fused__native_batch_norm_legit_no_training_convolution_relu_13:
.text.triton_poi_fused__native_batch_norm_legit_no_training_convolution_relu_13:
[----:B------:R-:W0:Y:S01]  /*0000*/  LDC R1, c[0x0][0x28] ;  /* 0x00000a00ff017b82 */ /* 0x000e220000000800 */
[----:B------:R-:W1:Y:S01]  /*0010*/  S2R R0, SR_TID.X ;  /* 0x0000000000007919 */ /* 0x000e620000002100 */
[----:B------:R-:W-:Y:S01]  /*0020*/  HFMA2.MMA R2, -RZ, RZ, 0, 0 ;  /* 0x00000000ff027435 */ /* 0x000fe200000001ff */
[----:B------:R-:W-:Y:S01]  /*0030*/  CS2R R16, SRZ ;  /* 0x0000000000107805 */ /* 0x000fe2000001ff00 */
[----:B------:R-:W-:Y:S01]  /*0040*/  ULDC.64 UR4, c[0x0][0x208] ;  /* 0x0000820000047ab9 */ /* 0x000fe20000000a00 */
[----:B------:R-:W2:Y:S03]  /*0050*/  S2R R5, SR_CTAID.X ;  /* 0x0000000000057919 */ /* 0x000ea60000002500 */
[----:B------:R-:W3:Y:S08]  /*0060*/  LDC.64 R14, c[0x0][0x218] ;  /* 0x00008600ff0e7b82 */ /* 0x000ef00000000a00 */
[----:B------:R-:W4:Y:S08]  /*0070*/  LDC.64 R22, c[0x0][0x210] ;  /* 0x00008400ff167b82 */ /* 0x000f300000000a00 */
[----:B------:R-:W5:Y:S08]  /*0080*/  LDC.64 R20, c[0x0][0x220] ;  /* 0x00008800ff147b82 */ /* 0x000f700000000a00 */
[----:B------:R-:W3:Y:S01]  /*0090*/  LDC.64 R8, c[0x0][0x230] ;  /* 0x00008c00ff087b82 */ /* 0x000ee20000000a00 */
[----:B-1----:R-:W-:-:S02]  /*00a0*/  SHF.L.U32 R0, R0, 0x1, RZ ;  /* 0x0000000100007819 */ /* 0x002fc400000006ff */
[----:B--2---:R-:W-:Y:S02]  /*00b0*/  SHF.R.S32.HI R3, RZ, 0x17, R5 ;  /* 0x00000017ff037819 */ /* 0x004fe40000011405 */
[----:B------:R-:W-:Y:S02]  /*00c0*/  LOP3.LUT R0, R0, 0xfe, RZ, 0xc0, !PT ;  /* 0x000000fe00007812 */ /* 0x000fe400078ec0ff */
[----:B------:R-:W-:Y:S02]  /*00d0*/  SGXT R3, R3, 0x1 ;  /* 0x000000010303781a */ /* 0x000fe40000000200 */
[----:B------:R-:W-:Y:S02]  /*00e0*/  LEA R0, R5, R0, 0x8 ;  /* 0x0000000005007211 */ /* 0x000fe400078e40ff */
[----:B------:R-:W1:Y:S02]  /*00f0*/  LDC.64 R4, c[0x0][0x228] ;  /* 0x00008a00ff047b82 */ /* 0x000e640000000a00 */
[----:B------:R-:W-:-:S02]  /*0100*/  LEA.HI R3, R3, R0, RZ, 0x4 ;  /* 0x0000000003037211 */ /* 0x000fc400078f20ff */
[----:B------:R-:W-:Y:S02]  /*0110*/  ISETP.GE.AND P0, PT, R0, 0xe00, PT ;  /* 0x00000e000000780c */ /* 0x000fe40003f06270 */
[----:B------:R-:W-:-:S05]  /*0120*/  SHF.R.S32.HI R3, RZ, 0x4, R3 ;  /* 0x00000004ff037819 */ /* 0x000fca0000011403 */
[----:B------:R-:W-:-:S05]  /*0130*/  IMAD.HI R2, R3, -0x6db6db6d, R2 ;  /* 0x9249249303027827 */ /* 0x000fca00078e0202 */
[----:B------:R-:W-:-:S04]  /*0140*/  SHF.R.U32.HI R7, RZ, 0x1f, R2 ;  /* 0x0000001fff077819 */ /* 0x000fc80000011602 */
[----:B------:R-:W-:-:S05]  /*0150*/  LEA.HI.SX32 R7, R2, R7, 0x1b ;  /* 0x0000000702077211 */ /* 0x000fca00078fdaff */
[----:B------:R-:W-:Y:S02]  /*0160*/  IMAD R19, R7, -0x38, R3 ;  /* 0xffffffc807137824 */ /* 0x000fe400078e0203 */
[----:B------:R-:W2:Y:S02]  /*0170*/  LDC.64 R6, c[0x0][0x238] ;  /* 0x00008e00ff067b82 */ /* 0x000ea40000000a00 */
[----:B-1----:R-:W-:-:S05]  /*0180*/  IMAD.WIDE R4, R19, 0x4, R4 ;  /* 0x0000000413047825 */ /* 0x002fca00078e0204 */
[----:B------:R-:W2:Y:S04]  /*0190*/  @!P0 LDG.E.EL R16, desc[UR4][R4.64] ;  /* 0x0000000404108981 */ /* 0x000ea8000c2e1900 */
[----:B------:R4:W2:Y:S01]  /*01a0*/  @!P0 LDG.E.EL R17, desc[UR4][R4.64] ;  /* 0x0000000404118981 */ /* 0x0008a2000c2e1900 */
[----:B------:R-:W-:Y:S02]  /*01b0*/  CS2R R12, SRZ ;  /* 0x00000000000c7805 */ /* 0x000fe4000001ff00 */
[----:B------:R-:W-:Y:S02]  /*01c0*/  CS2R R10, SRZ ;  /* 0x00000000000a7805 */ /* 0x000fe4000001ff00 */
[----:B------:R-:W-:Y:S01]  /*01d0*/  CS2R R2, SRZ ;  /* 0x0000000000027805 */ /* 0x000fe2000001ff00 */
[----:B---3--:R-:W-:-:S05]  /*01e0*/  IMAD.WIDE R14, R19, 0x4, R14 ;  /* 0x00000004130e7825 */ /* 0x008fca00078e020e */
[----:B------:R-:W3:Y:S01]  /*01f0*/  @!P0 LDG.E.EL R13, desc[UR4][R14.64] ;  /* 0x000000040e0d8981 */ /* 0x000ee2000c2e1900 */
[----:B----4-:R-:W-:-:S03]  /*0200*/  IMAD.WIDE R4, R0, 0x4, R22 ;  /* 0x0000000400047825 */ /* 0x010fc600078e0216 */
[----:B------:R-:W4:Y:S01]  /*0210*/  @!P0 LDG.E.EL R10, desc[UR4][R14.64] ;  /* 0x000000040e0a8981 */ /* 0x000f22000c2e1900 */
[----:B-----5:R-:W-:-:S03]  /*0220*/  IMAD.WIDE R22, R19, 0x4, R20 ;  /* 0x0000000413167825 */ /* 0x020fc600078e0214 */
[----:B------:R-:W3:Y:S01]  /*0230*/  @!P0 LDG.E.64 R2, desc[UR4][R4.64] ;  /* 0x0000000404028981 */ /* 0x000ee2000c1e1b00 */
[C---:B0-----:R-:W-:Y:S01]  /*0240*/  IMAD.WIDE R8, R19.reuse, 0x4, R8 ;  /* 0x0000000413087825 */ /* 0x041fe200078e0208 */
[----:B------:R-:W-:Y:S02]  /*0250*/  CS2R R20, SRZ ;  /* 0x0000000000147805 */ /* 0x000fe4000001ff00 */
[----:B------:R-:W5:Y:S01]  /*0260*/  @!P0 LDG.E.EL R11, desc[UR4][R22.64] ;  /* 0x00000004160b8981 */ /* 0x000f62000c2e1900 */
[----:B--2---:R-:W-:Y:S01]  /*0270*/  IMAD.WIDE R6, R19, 0x4, R6 ;  /* 0x0000000413067825 */ /* 0x004fe200078e0206 */
[----:B------:R-:W-:Y:S02]  /*0280*/  CS2R R18, SRZ ;  /* 0x0000000000127805 */ /* 0x000fe4000001ff00 */
[----:B------:R-:W2:Y:S04]  /*0290*/  @!P0 LDG.E.EL R12, desc[UR4][R22.64] ;  /* 0x00000004160c8981 */ /* 0x000ea8000c2e1900 */
[----:B------:R-:W2:Y:S04]  /*02a0*/  @!P0 LDG.E.EL R20, desc[UR4][R8.64] ;  /* 0x0000000408148981 */ /* 0x000ea8000c2e1900 */
[----:B------:R0:W2:Y:S04]  /*02b0*/  @!P0 LDG.E.EL R21, desc[UR4][R8.64] ;  /* 0x0000000408158981 */ /* 0x0000a8000c2e1900 */
[----:B------:R-:W2:Y:S04]  /*02c0*/  @!P0 LDG.E.EL R19, desc[UR4][R6.64] ;  /* 0x0000000406138981 */ /* 0x000ea8000c2e1900 */
[----:B------:R1:W2:Y:S01]  /*02d0*/  @!P0 LDG.E.EL R18, desc[UR4][R6.64] ;  /* 0x0000000406128981 */ /* 0x0002a2000c2e1900 */
[----:B0-----:R-:W-:Y:S01]  /*02e0*/  MOV R8, 0x3e800000 ;  /* 0x3e80000000087802 */ /* 0x001fe20000000f00 */
[----:B-1----:R-:W0:Y:S02]  /*02f0*/  LDC.64 R6, c[0x0][0x240] ;  /* 0x00009000ff067b82 */ /* 0x002e240000000a00 */
[----:B0-----:R-:W-:-:S04]  /*0300*/  IMAD.WIDE R6, R0, 0x4, R6 ;  /* 0x0000000400067825 */ /* 0x001fc800078e0206 */
[----:B------:R-:W-:Y:S01]  /*0310*/  FADD R16, R16, 9.9999997473787516356e-06 ;  /* 0x3727c5ac10107421 */ /* 0x000fe20000000000 */
[----:B------:R-:W-:-:S03]  /*0320*/  FADD R17, R17, 9.9999997473787516356e-06 ;  /* 0x3727c5ac11117421 */ /* 0x000fc60000000000 */
[----:B------:R-:W0:Y:S08]  /*0330*/  MUFU.SQRT R14, R16 ;  /* 0x00000010000e7308 */ /* 0x000e300000002000 */
[----:B------:R-:W1:Y:S01]  /*0340*/  MUFU.SQRT R15, R17 ;  /* 0x00000011000f7308 */ /* 0x000e620000002000 */
[C---:B0-----:R-:W-:Y:S02]  /*0350*/  FSETP.GT.AND P1, PT, R14.reuse, 8.50705917302346158658e+37, PT ;  /* 0x7e8000000e00780b */ /* 0x041fe40003f24000 */
[----:B------:R-:W-:-:S02]  /*0360*/  FSETP.GEU.AND P3, PT, R14, 1.175494350822287508e-38, PT ;  /* 0x008000000e00780b */ /* 0x000fc40003f6e000 */
[C---:B-1----:R-:W-:Y:S02]  /*0370*/  FSETP.GT.AND P2, PT, R15.reuse, 8.50705917302346158658e+37, PT ;  /* 0x7e8000000f00780b */ /* 0x042fe40003f44000 */
[----:B------:R-:W-:-:S07]  /*0380*/  FSETP.GEU.AND P4, PT, R15, 1.175494350822287508e-38, PT ;  /* 0x008000000f00780b */ /* 0x000fce0003f8e000 */
[----:B------:R-:W-:-:S04]  /*0390*/  @P1 FMUL R14, R14, 0.25 ;  /* 0x3e8000000e0e1820 */ /* 0x000fc80000400000 */
[----:B------:R-:W-:Y:S01]  /*03a0*/  @!P3 FMUL R14, R14, 16777216 ;  /* 0x4b8000000e0eb820 */ /* 0x000fe20000400000 */
[----:B------:R-:W-:-:S04]  /*03b0*/  @P2 FMUL R15, R15, 0.25 ;  /* 0x3e8000000f0f2820 */ /* 0x000fc80000400000 */
[----:B------:R-:W-:Y:S01]  /*03c0*/  @!P4 FMUL R15, R15, 16777216 ;  /* 0x4b8000000f0fc820 */ /* 0x000fe20000400000 */
[----:B------:R-:W0:Y:S01]  /*03d0*/  MUFU.RCP R14, R14 ;  /* 0x0000000e000e7308 */ /* 0x000e220000001000 */
[----:B------:R-:W-:-:S07]  /*03e0*/  FSEL R9, R8, 1, P1 ;  /* 0x3f80000008097808 */ /* 0x000fce0000800000 */
[----:B------:R-:W1:Y:S01]  /*03f0*/  MUFU.RCP R15, R15 ;  /* 0x0000000f000f7308 */ /* 0x000e620000001000 */
[----:B------:R-:W-:Y:S01]  /*0400*/  FSEL R8, R8, 1, P2 ;  /* 0x3f80000008087808 */ /* 0x000fe20001000000 */
[----:B------:R-:W-:Y:S01]  /*0410*/  @!P3 FMUL R9, R9, 16777216 ;  /* 0x4b8000000909b820 */ /* 0x000fe20000400000 */
[----:B---3--:R-:W-:Y:S01]  /*0420*/  FADD R2, R13, R2 ;  /* 0x000000020d027221 */ /* 0x008fe20000000000 */
[----:B----4-:R-:W-:Y:S02]  /*0430*/  FADD R3, R10, R3 ;  /* 0x000000030a037221 */ /* 0x010fe40000000000 */
[----:B------:R-:W-:Y:S01]  /*0440*/  @!P4 FMUL R8, R8, 16777216 ;  /* 0x4b8000000808c820 */ /* 0x000fe20000400000 */
[----:B0-----:R-:W-:Y:S01]  /*0450*/  FMUL R14, R14, R9 ;  /* 0x000000090e0e7220 */ /* 0x001fe20000400000 */
[----:B-----5:R-:W-:Y:S01]  /*0460*/  FADD R11, R2, -R11 ;  /* 0x8000000b020b7221 */ /* 0x020fe20000000000 */
[----:B--2---:R-:W-:Y:S01]  /*0470*/  FADD R12, R3, -R12 ;  /* 0x8000000c030c7221 */ /* 0x004fe20000000000 */
[----:B-1----:R-:W-:-:S02]  /*0480*/  FMUL R9, R15, R8 ;  /* 0x000000080f097220 */ /* 0x002fc40000400000 */
[----:B------:R-:W-:Y:S02]  /*0490*/  FMUL R14, R11, R14 ;  /* 0x0000000e0b0e7220 */ /* 0x000fe40000400000 */
[----:B------:R-:W-:Y:S02]  /*04a0*/  FMUL R9, R12, R9 ;  /* 0x000000090c097220 */ /* 0x000fe40000400000 */
[----:B------:R-:W-:Y:S02]  /*04b0*/  FFMA R14, R14, R20, R19 ;  /* 0x000000140e0e7223 */ /* 0x000fe40000000013 */
[----:B------:R-:W-:Y:S01]  /*04c0*/  FFMA R9, R9, R21, R18 ;  /* 0x0000001509097223 */ /* 0x000fe20000000012 */
[----:B------:R0:W-:Y:S02]  /*04d0*/  @!P0 STG.E.64 desc[UR4][R4.64], R2 ;  /* 0x0000000204008986 */ /* 0x0001e4000c101b04 */
[----:B------:R-:W-:Y:S02]  /*04e0*/  FSETP.GEU.AND P1, PT, R14, RZ, PT ;  /* 0x000000ff0e00720b */ /* 0x000fe40003f2e000 */
[----:B------:R-:W-:-:S02]  /*04f0*/  FSETP.GEU.AND P2, PT, R9, RZ, PT ;  /* 0x000000ff0900720b */ /* 0x000fc40003f4e000 */
[----:B------:R-:W-:Y:S02]  /*0500*/  FSEL R8, R14, RZ, P1 ;  /* 0x000000ff0e087208 */ /* 0x000fe40000800000 */
[----:B------:R-:W-:Y:S01]  /*0510*/  FSEL R9, R9, RZ, P2 ;  /* 0x000000ff09097208 */ /* 0x000fe20001000000 */
[----:B0-----:R-:W-:Y:S08]  /*0520*/  @P0 EXIT ;  /* 0x000000000000094d */ /* 0x001ff00003800000 */
[----:B------:R-:W-:Y:S01]  /*0530*/  STG.E.64 desc[UR4][R6.64], R8 ;  /* 0x0000000806007986 */ /* 0x000fe2000c101b04 */
[----:B------:R-:W-:Y:S05]  /*0540*/  EXIT ;  /* 0x000000000000794d */ /* 0x000fea0003800000 */
.L_x_0:
[----:B------:R-:W-:-:S00]  /*0550*/  BRA `(.L_x_0) ;  /* 0xfffffffc00fc7947 */ /* 0x000fc0000383ffff */
[----:B------:R-:W-:-:S00]  /*0560*/  NOP ;  /* 0x0000000000007918 */ /* 0x000fc00000000000 */
        /* <DEDUP_REMOVED lines=9> */
.L_x_1:


//--------------------- .nv.global.init           --------------------------
	.section	.nv.global.init,"aw",@progbits
.nv.global.init:
	.type		_$_str,@object
	.size		_$_str,(_$_str_$_2 - _$_str)
_$_str:
        /*0000*/ 	.byte	0x5f, 0x5f, 0x43, 0x55, 0x44, 0x41, 0x5f, 0x46, 0x54, 0x5a, 0x00
	.type		_$_str_$_2,@object
	.size		_$_str_$_2,(.L_1 - _$_str_$_2)
_$_str_$_2:
        /*000b*/ 	.byte	0x5f, 0x5f, 0x43, 0x55, 0x44, 0x41, 0x5f, 0x50, 0x52, 0x45, 0x43, 0x5f, 0x53, 0x51, 0x52, 0x54
        /*001b*/ 	.byte	0x00
.L_1:


//--------------------- .nv.constant0.triton_poi_fused__native_batch_norm_legit_no_training_convolution_relu_13 --------------------------
	.section	.nv.constant0.triton_poi_fused__native_batch_norm_legit_no_training_convolution_relu_13,"a",@progbits
	.sectionflags	@""
	.align	4
.nv.constant0.triton_poi_fused__native_batch_norm_legit_no_training_convolution_relu_13:
	.zero		588
